	.headerflags	@"EF_CUDA_TEXMODE_UNIFIED EF_CUDA_64BIT_ADDRESS EF_CUDA_ACCELERATORS EF_CUDA_SM90 EF_CUDA_VIRTUAL_SM(EF_CUDA_SM90)"
	.elftype	@"ET_EXEC"


//--------------------- .nv.info                  --------------------------
	.section	.nv.info,"",@"SHT_CUDA_INFO"
	.align	4


	//----- nvinfo : EIATTR_REGCOUNT
	.align		4
        /*0000*/ 	.byte	0x04, 0x2f
        /*0002*/ 	.short	(.L_3 - .L_2)
	.align		4
.L_2:
        /*0004*/ 	.word	index@(triton_poi_fused__native_batch_norm_legit_no_training_relu_threshold_backward_12)
        /*0008*/ 	.word	0x00000020


	//----- nvinfo : EIATTR_MIN_STACK_SIZE
	.align		4
.L_3:
        /*000c*/ 	.byte	0x04, 0x12
        /*000e*/ 	.short	(.L_5 - .L_4)
	.align		4
.L_4:
        /*0010*/ 	.word	index@(triton_poi_fused__native_batch_norm_legit_no_training_relu_threshold_backward_12)
        /*0014*/ 	.word	0x00000000


	//----- nvinfo : EIATTR_FRAME_SIZE
	.align		4
.L_5:
        /*0018*/ 	.byte	0x04, 0x11
        /*001a*/ 	.short	(.L_7 - .L_6)
	.align		4
.L_6:
        /*001c*/ 	.word	index@(triton_poi_fused__native_batch_norm_legit_no_training_relu_threshold_backward_12)
        /*0020*/ 	.word	0x00000000


	//----- nvinfo : EIATTR_MIN_STACK_SIZE
	.align		4
.L_7:
        /*0024*/ 	.byte	0x04, 0x12
        /*0026*/ 	.short	(.L_9 - .L_8)
	.align		4
.L_8:
        /*0028*/ 	.word	index@(triton_poi_fused__native_batch_norm_legit_no_training_relu_threshold_backward_12)
        /*002c*/ 	.word	0x00000000
.L_9:


//--------------------- .nv.info.triton_poi_fused__native_batch_norm_legit_no_training_relu_threshold_backward_12 --------------------------
	.section	.nv.info.triton_poi_fused__native_batch_norm_legit_no_training_relu_threshold_backward_12,"",@"SHT_CUDA_INFO"
	.sectionflags	@""
	.align	4


	//----- nvinfo : EIATTR_CUDA_API_VERSION
	.align		4
        /*0000*/ 	.byte	0x04, 0x37
        /*0002*/ 	.short	(.L_11 - .L_10)
.L_10:
        /*0004*/ 	.word	0x0000007c


	//----- nvinfo : EIATTR_KPARAM_INFO
	.align		4
.L_11:
        /*0008*/ 	.byte	0x04, 0x17
        /*000a*/ 	.short	(.L_13 - .L_12)
.L_12:
        /*000c*/ 	.word	0x00000000
        /*0010*/ 	.short	0x0008
        /*0012*/ 	.short	0x003c
        /*0014*/ 	.byte	0x00, 0xf0, 0x11, 0x00


	//----- nvinfo : EIATTR_KPARAM_INFO
	.align		4
.L_13:
        /*0018*/ 	.byte	0x04, 0x17
        /*001a*/ 	.short	(.L_15 - .L_14)
.L_14:
        /*001c*/ 	.word	0x00000000
        /*0020*/ 	.short	0x0007
        /*0022*/ 	.short	0x0038
        /*0024*/ 	.byte	0x00, 0xf0, 0x11, 0x00


	//----- nvinfo : EIATTR_KPARAM_INFO
	.align		4
.L_15:
        /*0028*/ 	.byte	0x04, 0x17
        /*002a*/ 	.short	(.L_17 - .L_16)
.L_16:
        /*002c*/ 	.word	0x00000000
        /*0030*/ 	.short	0x0006
        /*0032*/ 	.short	0x0030
        /*0034*/ 	.byte	0x00, 0xf4, 0x21, 0x00


	//----- nvinfo : EIATTR_KPARAM_INFO
	.align		4
.L_17:
        /*0038*/ 	.byte	0x04, 0x17
        /*003a*/ 	.short	(.L_19 - .L_18)
.L_18:
        /*003c*/ 	.word	0x00000000
        /*0040*/ 	.short	0x0005
        /*0042*/ 	.short	0x0028
        /*0044*/ 	.byte	0x00, 0xf4, 0x21, 0x00


	//----- nvinfo : EIATTR_KPARAM_INFO
	.align		4
.L_19:
        /*0048*/ 	.byte	0x04, 0x17
        /*004a*/ 	.short	(.L_21 - .L_20)
.L_20:
        /*004c*/ 	.word	0x00000000
        /*0050*/ 	.short	0x0004
        /*0052*/ 	.short	0x0020
        /*0054*/ 	.byte	0x00, 0xf4, 0x21, 0x00


	//----- nvinfo : EIATTR_KPARAM_INFO
	.align		4
.L_21:
        /*0058*/ 	.byte	0x04, 0x17
        /*005a*/ 	.short	(.L_23 - .L_22)
.L_22:
        /*005c*/ 	.word	0x00000000
        /*0060*/ 	.short	0x0003
        /*0062*/ 	.short	0x0018
        /*0064*/ 	.byte	0x00, 0xf4, 0x21, 0x00


	//----- nvinfo : EIATTR_KPARAM_INFO
	.align		4
.L_23:
        /*0068*/ 	.byte	0x04, 0x17
        /*006a*/ 	.short	(.L_25 - .L_24)
.L_24:
        /*006c*/ 	.word	0x00000000
        /*0070*/ 	.short	0x0002
        /*0072*/ 	.short	0x0010
        /*0074*/ 	.byte	0x00, 0xf4, 0x21, 0x00


	//----- nvinfo : EIATTR_KPARAM_INFO
	.align		4
.L_25:
        /*0078*/ 	.byte	0x04, 0x17
        /*007a*/ 	.short	(.L_27 - .L_26)
.L_26:
        /*007c*/ 	.word	0x00000000
        /*0080*/ 	.short	0x0001
        /*0082*/ 	.short	0x0008
        /*0084*/ 	.byte	0x00, 0xf4, 0x21, 0x00


	//----- nvinfo : EIATTR_KPARAM_INFO
	.align		4
.L_27:
        /*0088*/ 	.byte	0x04, 0x17
        /*008a*/ 	.short	(.L_29 - .L_28)
.L_28:
        /*008c*/ 	.word	0x00000000
        /*0090*/ 	.short	0x0000
        /*0092*/ 	.short	0x0000
        /*0094*/ 	.byte	0x00, 0xf4, 0x21, 0x00


	//----- nvinfo : EIATTR_SPARSE_MMA_MASK
	.align		4
.L_29:
        /*0098*/ 	.byte	0x03, 0x50
        /*009a*/ 	.short	0x0000


	//----- nvinfo : EIATTR_MAXREG_COUNT
	.align		4
        /*009c*/ 	.byte	0x03, 0x1b
        /*009e*/ 	.short	0x00ff


	//----- nvinfo : EIATTR_EXIT_INSTR_OFFSETS
	.align		4
        /*00a0*/ 	.byte	0x04, 0x1c
        /*00a2*/ 	.short	(.L_31 - .L_30)


	//   ....[0]....
.L_30:
        /*00a4*/ 	.word	0x00001090


	//   ....[1]....
        /*00a8*/ 	.word	0x000010b0


	//----- nvinfo : EIATTR_REQNTID
	.align		4
.L_31:
        /*00ac*/ 	.byte	0x04, 0x10
        /*00ae*/ 	.short	(.L_33 - .L_32)
.L_32:
        /*00b0*/ 	.word	0x00000080
        /*00b4*/ 	.word	0x00000001
        /*00b8*/ 	.word	0x00000001


	//----- nvinfo : EIATTR_CBANK_PARAM_SIZE
	.align		4
.L_33:
        /*00bc*/ 	.byte	0x03, 0x19
        /*00be*/ 	.short	0x0040


	//----- nvinfo : EIATTR_PARAM_CBANK
	.align		4
        /*00c0*/ 	.byte	0x04, 0x0a
        /*00c2*/ 	.short	(.L_35 - .L_34)
	.align		4
.L_34:
        /*00c4*/ 	.word	index@(.nv.constant0.triton_poi_fused__native_batch_norm_legit_no_training_relu_threshold_backward_12)
        /*00c8*/ 	.short	0x0210
        /*00ca*/ 	.short	0x0040


	//----- nvinfo : EIATTR_SW_WAR
	.align		4
.L_35:
        /*00cc*/ 	.byte	0x04, 0x36
        /*00ce*/ 	.short	(.L_37 - .L_36)
.L_36:
        /*00d0*/ 	.word	0x00000008
.L_37:


//--------------------- .nv.callgraph             --------------------------
	.section	.nv.callgraph,"",@"SHT_CUDA_CALLGRAPH"
	.align	4
	.sectionentsize	8
	.align		4
        /*0000*/ 	.word	0x00000000
	.align		4
        /*0004*/ 	.word	0xffffffff
	.align		4
        /*0008*/ 	.word	0x00000000
	.align		4
        /*000c*/ 	.word	0xfffffffe
	.align		4
        /*0010*/ 	.word	0x00000000
	.align		4
        /*0014*/ 	.word	0xfffffffd
	.align		4
        /*0018*/ 	.word	0x00000000
	.align		4
        /*001c*/ 	.word	0xfffffffc


//--------------------- .nv.constant4             --------------------------
	.section	.nv.constant4,"a",@progbits
	.align	8
	.align		8
.nv.constant4:
        /*0000*/ 	.dword	_$_str
	.align		8
        /*0008*/ 	.dword	_$_str_$_2


//--------------------- .text.triton_poi_fused__native_batch_norm_legit_no_training_relu_threshold_backward_12 --------------------------
	.section	.text.triton_poi_fused__native_batch_norm_legit_no_training_relu_threshold_backward_12,"ax",@progbits
	.sectionflags	@"SHF_BARRIERS=1"
	.align	128
        .global         triton_poi_fused__native_batch_norm_legit_no_training_relu_threshold_backward_12
        .type           triton_poi_fused__native_batch_norm_legit_no_training_relu_threshold_backward_12,@function
        .size           triton_poi_fused__native_batch_norm_legit_no_training_relu_threshold_backward_12,(.L_x_1 - triton_poi_fused__native_batch_norm_legit_no_training_relu_threshold_backward_12)
        .other          triton_poi_fused__native_batch_norm_legit_no_training_relu_threshold_backward_12,@"STO_CUDA_ENTRY STV_DEFAULT"
triton_poi_fused__native_batch_norm_legit_no_training_relu_threshold_backward_12:
.text.triton_poi_fused__native_batch_norm_legit_no_training_relu_threshold_backward_12:
[----:B------:R-:W0:Y:S01]  /*0000*/  LDC R1, c[0x0][0x28] ;  /* 0x00000a00ff017b82 */ /* 0x000e220000000800 */
[----:B------:R-:W1:Y:S07]  /*0010*/  S2R R2, SR_CTAID.Y ;  /* 0x0000000000027919 */ /* 0x000e6e0000002600 */
[----:B------:R-:W2:Y:S01]  /*0020*/  LDC.64 R4, c[0x0][0x210] ;  /* 0x00008400ff047b82 */ /* 0x000ea20000000a00 */
[----:B------:R-:W-:Y:S02]  /*0030*/  CS2R R12, SRZ ;  /* 0x00000000000c7805 */ /* 0x000fe4000001ff00 */
[----:B------:R-:W-:Y:S01]  /*0040*/  CS2R R14, SRZ ;  /* 0x00000000000e7805 */ /* 0x000fe2000001ff00 */
[----:B------:R-:W3:Y:S01]  /*0050*/  S2R R3, SR_TID.X ;  /* 0x0000000000037919 */ /* 0x000ee20000002100 */
[----:B------:R-:W-:Y:S01]  /*0060*/  ULDC.64 UR6, c[0x0][0x208] ;  /* 0x0000820000067ab9 */ /* 0x000fe20000000a00 */
[----:B------:R-:W4:Y:S02]  /*0070*/  S2R R21, SR_CTAID.X ;  /* 0x0000000000157919 */ /* 0x000f240000002500 */
[----:B------:R-:W5:Y:S01]  /*0080*/  S2UR UR5, SR_CgaCtaId ;  /* 0x00000000000579c3 */ /* 0x000f620000008800 */
[----:B------:R-:W-:-:S07]  /*0090*/  UMOV UR4, 0x400 ;  /* 0x0000040000047882 */ /* 0x000fce0000000000 */
[----:B------:R-:W2:Y:S08]  /*00a0*/  LDC.64 R16, c[0x0][0x220] ;  /* 0x00008800ff107b82 */ /* 0x000eb00000000a00 */
[----:B------:R-:W2:Y:S01]  /*00b0*/  LDC.64 R28, c[0x0][0x218] ;  /* 0x00008600ff1c7b82 */ /* 0x000ea20000000a00 */
[----:B-1----:R-:W-:Y:S01]  /*00c0*/  IMAD.SHL.U32 R22, R2, 0x200, RZ ;  /* 0x0000020002167824 */ /* 0x002fe200078e00ff */
[----:B------:R-:W-:Y:S01]  /*00d0*/  SHF.R.S32.HI R2, RZ, 0x16, R2 ;  /* 0x00000016ff027819 */ /* 0x000fe20000011402 */
[----:B---3--:R-:W-:Y:S01]  /*00e0*/  IMAD.SHL.U32 R7, R3, 0x8, RZ ;  /* 0x0000000803077824 */ /* 0x008fe200078e00ff */
[----:B------:R-:W-:-:S02]  /*00f0*/  SHF.R.U32.HI R6, RZ, 0x6, R3 ;  /* 0x00000006ff067819 */ /* 0x000fc40000011603 */
[----:B------:R-:W-:Y:S01]  /*0100*/  SGXT R2, R2, 0x1 ;  /* 0x000000010202781a */ /* 0x000fe20000000200 */
[----:B----4-:R-:W-:Y:S01]  /*0110*/  IMAD.SHL.U32 R21, R21, 0x2, RZ ;  /* 0x0000000215157824 */ /* 0x010fe200078e00ff */
[----:B------:R-:W-:Y:S02]  /*0120*/  LOP3.LUT R0, R22, 0x1f8, R7, 0xf8, !PT ;  /* 0x000001f816007812 */ /* 0x000fe400078ef807 */
[----:B------:R-:W-:Y:S02]  /*0130*/  SGXT.U32 R6, R6, 0x1 ;  /* 0x000000010606781a */ /* 0x000fe40000000000 */
[----:B------:R-:W-:Y:S02]  /*0140*/  SHF.R.S32.HI R9, RZ, 0x1f, R0 ;  /* 0x0000001fff097819 */ /* 0x000fe40000011400 */
[----:B------:R-:W-:Y:S02]  /*0150*/  LOP3.LUT R6, R21, R6, RZ, 0xfc, !PT ;  /* 0x0000000615067212 */ /* 0x000fe400078efcff */
[----:B------:R-:W-:-:S02]  /*0160*/  LEA.HI R8, R9, R0, RZ, 0x7 ;  /* 0x0000000009087211 */ /* 0x000fc400078f38ff */
[----:B------:R-:W-:Y:S02]  /*0170*/  LOP3.LUT R9, R0, 0x4, RZ, 0xfc, !PT ;  /* 0x0000000400097812 */ /* 0x000fe400078efcff */
[----:B------:R-:W-:Y:S01]  /*0180*/  ISETP.GE.AND P0, PT, R6, 0x100, PT ;  /* 0x000001000600780c */ /* 0x000fe20003f06270 */
[----:B------:R-:W-:-:S03]  /*0190*/  IMAD.SHL.U32 R10, R8, 0x100, RZ ;  /* 0x00000100080a7824 */ /* 0x000fc600078e00ff */
[----:B------:R-:W-:Y:S02]  /*01a0*/  ISETP.LT.AND P0, PT, R0, 0x200, !P0 ;  /* 0x000002000000780c */ /* 0x000fe40004701270 */
[----:B------:R-:W-:Y:S02]  /*01b0*/  LOP3.LUT R11, R10, 0xffff8000, RZ, 0xc0, !PT ;  /* 0xffff80000a0b7812 */ /* 0x000fe400078ec0ff */
[----:B------:R-:W-:-:S03]  /*01c0*/  LEA.HI R10, R2, R9, RZ, 0x7 ;  /* 0x00000009020a7211 */ /* 0x000fc600078f38ff */
[----:B------:R-:W-:Y:S01]  /*01d0*/  IMAD R6, R6, 0x80, R11 ;  /* 0x0000008006067824 */ /* 0x000fe200078e020b */
[----:B------:R-:W-:Y:S02]  /*01e0*/  LOP3.LUT R10, R10, 0xffffff80, RZ, 0xc0, !PT ;  /* 0xffffff800a0a7812 */ /* 0x000fe400078ec0ff */
[----:B------:R-:W-:Y:S02]  /*01f0*/  LOP3.LUT R11, R8, 0xffffff80, RZ, 0xc0, !PT ;  /* 0xffffff80080b7812 */ /* 0x000fe400078ec0ff */
[C---:B------:R-:W-:Y:S02]  /*0200*/  IADD3 R19, R6.reuse, R9, -R10 ;  /* 0x0000000906137210 */ /* 0x040fe40007ffe80a */
[----:B------:R-:W-:Y:S02]  /*0210*/  CS2R R8, SRZ ;  /* 0x0000000000087805 */ /* 0x000fe4000001ff00 */
[----:B------:R-:W-:Y:S02]  /*0220*/  IADD3 R0, R6, R0, -R11 ;  /* 0x0000000006007210 */ /* 0x000fe40007ffe80b */
[----:B------:R-:W-:Y:S01]  /*0230*/  CS2R R10, SRZ ;  /* 0x00000000000a7805 */ /* 0x000fe2000001ff00 */
[----:B--2---:R-:W-:-:S04]  /*0240*/  IMAD.WIDE R18, R19, 0x4, R4 ;  /* 0x0000000413127825 */ /* 0x004fc800078e0204 */
[----:B------:R-:W-:Y:S01]  /*0250*/  IMAD.WIDE R4, R0, 0x4, R4 ;  /* 0x0000000400047825 */ /* 0x000fe200078e0204 */
[----:B------:R-:W2:Y:S04]  /*0260*/  @P0 LDG.E.EL.128 R12, desc[UR6][R18.64] ;  /* 0x00000006120c0981 */ /* 0x000ea8000c2e1d00 */
[----:B------:R1:W3:Y:S01]  /*0270*/  @P0 LDG.E.EL.128 R8, desc[UR6][R4.64] ;  /* 0x0000000604080981 */ /* 0x0002e2000c2e1d00 */
[----:B------:R-:W-:Y:S01]  /*0280*/  IMAD.SHL.U32 R27, R3, 0x4, RZ ;  /* 0x00000004031b7824 */ /* 0x000fe200078e00ff */
[----:B------:R-:W-:-:S04]  /*0290*/  SHF.R.U32.HI R6, RZ, 0x3, R3 ;  /* 0x00000003ff067819 */ /* 0x000fc80000011603 */
[----:B------:R-:W-:-:S04]  /*02a0*/  LOP3.LUT R27, R27, 0x1fc, RZ, 0xc0, !PT ;  /* 0x000001fc1b1b7812 */ /* 0x000fc800078ec0ff */
[----:B------:R-:W-:Y:S02]  /*02b0*/  LOP3.LUT R23, R22, R27, RZ, 0xfc, !PT ;  /* 0x0000001b16177212 */ /* 0x000fe400078efcff */
[----:B------:R-:W-:Y:S02]  /*02c0*/  LOP3.LUT R20, R7, 0x3f8, RZ, 0xc0, !PT ;  /* 0x000003f807147812 */ /* 0x000fe400078ec0ff */
[----:B------:R-:W-:Y:S02]  /*02d0*/  LEA.HI R2, R2, R23, RZ, 0x7 ;  /* 0x0000001702027211 */ /* 0x000fe400078f38ff */
[----:B-1----:R-:W-:Y:S01]  /*02e0*/  LOP3.LUT R5, R6, 0x8, RZ, 0xc0, !PT ;  /* 0x0000000806057812 */ /* 0x002fe200078ec0ff */
[----:B-----5:R-:W-:Y:S01]  /*02f0*/  UPRMT UR4, UR5, 0x654, UR4 ;  /* 0x0000065405047896 */ /* 0x020fe20008000004 */
[----:B------:R-:W-:-:S03]  /*0300*/  LOP3.LUT R4, R2, 0xffffff80, RZ, 0xc0, !PT ;  /* 0xffffff8002047812 */ /* 0x000fc600078ec0ff */
[----:B------:R-:W-:-:S05]  /*0310*/  IMAD.IADD R2, R20, 0x1, R5 ;  /* 0x0000000114027824 */ /* 0x000fca00078e0205 */
[----:B------:R-:W-:Y:S02]  /*0320*/  LEA R26, R2, UR4, 0x2 ;  /* 0x00000004021a7c11 */ /* 0x000fe4000f8e10ff */
[C---:B------:R-:W-:Y:S01]  /*0330*/  ISETP.GE.AND P1, PT, R23.reuse, 0x200, PT ;  /* 0x000002001700780c */ /* 0x040fe20003f26270 */
[----:B------:R-:W-:Y:S01]  /*0340*/  IMAD.IADD R23, R23, 0x1, -R4 ;  /* 0x0000000117177824 */ /* 0x000fe200078e0a04 */
[----:B------:R-:W-:Y:S02]  /*0350*/  CS2R R4, SRZ ;  /* 0x0000000000047805 */ /* 0x000fe4000001ff00 */
[----:B------:R-:W-:Y:S01]  /*0360*/  CS2R R6, SRZ ;  /* 0x0000000000067805 */ /* 0x000fe2000001ff00 */
[C---:B0-----:R-:W-:Y:S01]  /*0370*/  IMAD.WIDE R24, R23.reuse, 0x4, R16 ;  /* 0x0000000417187825 */ /* 0x041fe200078e0210 */
[----:B------:R-:W-:Y:S02]  /*0380*/  CS2R R16, SRZ ;  /* 0x0000000000107805 */ /* 0x000fe4000001ff00 */
[----:B------:R-:W-:Y:S01]  /*0390*/  CS2R R18, SRZ ;  /* 0x0000000000127805 */ /* 0x000fe2000001ff00 */
[----:B------:R-:W-:Y:S01]  /*03a0*/  IMAD.WIDE R28, R23, 0x4, R28 ;  /* 0x00000004171c7825 */ /* 0x000fe200078e021c */
[----:B--2---:R0:W-:Y:S04]  /*03b0*/  STS.128 [R26+0x10], R12 ;  /* 0x0000100c1a007388 */ /* 0x0041e80000000c00 */
[----:B---3--:R1:W-:Y:S01]  /*03c0*/  STS.128 [R26], R8 ;  /* 0x000000081a007388 */ /* 0x0083e20000000c00 */
[----:B------:R-:W-:Y:S06]  /*03d0*/  BAR.SYNC.DEFER_BLOCKING 0x0 ;  /* 0x0000000000007b1d */ /* 0x000fec0000010000 */
[----:B------:R-:W2:Y:S04]  /*03e0*/  @!P1 LDG.E.EL.128 R4, desc[UR6][R24.64] ;  /* 0x0000000618049981 */ /* 0x000ea8000c2e1d00 */
[----:B------:R3:W4:Y:S01]  /*03f0*/  @!P1 LDG.E.EL.128 R16, desc[UR6][R28.64] ;  /* 0x000000061c109981 */ /* 0x000722000c2e1d00 */
[----:B0-----:R-:W-:Y:S01]  /*0400*/  IMAD.MOV.U32 R13, RZ, RZ, 0x3e800000 ;  /* 0x3e800000ff0d7424 */ /* 0x001fe200078e00ff */
[----:B------:R-:W-:-:S05]  /*0410*/  LEA R27, R27, UR4, 0x2 ;  /* 0x000000041b1b7c11 */ /* 0x000fca000f8e10ff */
[----:B------:R-:W-:Y:S01]  /*0420*/  LDS.128 R8, [R27+0x820] ;  /* 0x000820001b087984 */ /* 0x000fe20000000c00 */
[----:B--2---:R-:W-:Y:S01]  /*0430*/  FADD R4, R4, 9.9999997473787516356e-06 ;  /* 0x3727c5ac04047421 */ /* 0x004fe20000000000 */
[----:B------:R-:W-:-:S03]  /*0440*/  FADD R14, R5, 9.9999997473787516356e-06 ;  /* 0x3727c5ac050e7421 */ /* 0x000fc60000000000 */
[----:B------:R0:W2:Y:S01]  /*0450*/  MUFU.SQRT R12, R4 ;  /* 0x00000004000c7308 */ /* 0x0000a20000002000 */
[----:B------:R-:W-:Y:S01]  /*0460*/  FADD R15, R6, 9.9999997473787516356e-06 ;  /* 0x3727c5ac060f7421 */ /* 0x000fe20000000000 */
[----:B------:R-:W-:-:S06]  /*0470*/  FADD R24, R7, 9.9999997473787516356e-06 ;  /* 0x3727c5ac07187421 */ /* 0x000fcc0000000000 */
[----:B------:R-:W5:Y:S01]  /*0480*/  MUFU.SQRT R14, R14 ;  /* 0x0000000e000e7308 */ /* 0x000f620000002000 */
[----:B0-----:R0:W4:Y:S01]  /*0490*/  LDS.128 R4, [R27] ;  /* 0x000000001b047984 */ /* 0x0011220000000c00 */
[----:B--2---:R-:W-:-:S06]  /*04a0*/  FSETP.GT.AND P2, PT, R12, 8.50705917302346158658e+37, PT ;  /* 0x7e8000000c00780b */ /* 0x004fcc0003f44000 */
[----:B------:R-:W2:Y:S01]  /*04b0*/  MUFU.SQRT R15, R15 ;  /* 0x0000000f000f7308 */ /* 0x000ea20000002000 */
[----:B------:R-:W-:-:S07]  /*04c0*/  FSETP.GEU.AND P6, PT, R12, 1.175494350822287508e-38, PT ;  /* 0x008000000c00780b */ /* 0x000fce0003fce000 */
[----:B------:R-:W0:Y:S01]  /*04d0*/  MUFU.SQRT R24, R24 ;  /* 0x0000001800187308 */ /* 0x000e220000002000 */
[----:B-----5:R-:W-:Y:S02]  /*04e0*/  FSETP.GT.AND P5, PT, R14, 8.50705917302346158658e+37, PT ;  /* 0x7e8000000e00780b */ /* 0x020fe40003fa4000 */
[----:B------:R-:W-:Y:S01]  /*04f0*/  FSEL R25, R13, 1, P2 ;  /* 0x3f8000000d197808 */ /* 0x000fe20001000000 */
[----:B------:R-:W-:Y:S01]  /*0500*/  @P2 FMUL R12, R12, 0.25 ;  /* 0x3e8000000c0c2820 */ /* 0x000fe20000400000 */
[----:B--2---:R-:W-:-:S03]  /*0510*/  FSETP.GT.AND P4, PT, R15, 8.50705917302346158658e+37, PT ;  /* 0x7e8000000f00780b */ /* 0x004fc60003f84000 */
[----:B------:R-:W-:Y:S01]  /*0520*/  @!P6 FMUL R12, R12, 16777216 ;  /* 0x4b8000000c0ce820 */ /* 0x000fe20000400000 */
[----:B------:R-:W-:Y:S01]  /*0530*/  @!P6 FMUL R25, R25, 16777216 ;  /* 0x4b8000001919e820 */ /* 0x000fe20000400000 */
[----:B------:R-:W-:Y:S02]  /*0540*/  FSETP.GEU.AND P2, PT, R14, 1.175494350822287508e-38, PT ;  /* 0x008000000e00780b */ /* 0x000fe40003f4e000 */
[----:B------:R-:W-:Y:S02]  /*0550*/  FSETP.GEU.AND P3, PT, R15, 1.175494350822287508e-38, PT ;  /* 0x008000000f00780b */ /* 0x000fe40003f6e000 */
[----:B0-----:R-:W-:Y:S01]  /*0560*/  FSETP.GT.AND P6, PT, R24, 8.50705917302346158658e+37, PT ;  /* 0x7e8000001800780b */ /* 0x001fe20003fc4000 */
[----:B------:R-:W-:Y:S01]  /*0570*/  @P5 FMUL R14, R14, 0.25 ;  /* 0x3e8000000e0e5820 */ /* 0x000fe20000400000 */
[----:B-1----:R-:W-:Y:S02]  /*0580*/  FSEL R26, R13, 1, P5 ;  /* 0x3f8000000d1a7808 */ /* 0x002fe40002800000 */
[----:B------:R-:W-:Y:S01]  /*0590*/  FSETP.GEU.AND P5, PT, R24, 1.175494350822287508e-38, PT ;  /* 0x008000001800780b */ /* 0x000fe20003fae000 */
[----:B------:R-:W0:Y:S01]  /*05a0*/  MUFU.RCP R12, R12 ;  /* 0x0000000c000c7308 */ /* 0x000e220000001000 */
[----:B------:R-:W-:-:S03]  /*05b0*/  @P4 FMUL R15, R15, 0.25 ;  /* 0x3e8000000f0f4820 */ /* 0x000fc60000400000 */
[----:B------:R-:W-:Y:S02]  /*05c0*/  @!P2 FMUL R14, R14, 16777216 ;  /* 0x4b8000000e0ea820 */ /* 0x000fe40000400000 */
[----:B------:R-:W-:Y:S02]  /*05d0*/  @!P3 FMUL R15, R15, 16777216 ;  /* 0x4b8000000f0fb820 */ /* 0x000fe40000400000 */
[----:B------:R-:W-:Y:S01]  /*05e0*/  @P6 FMUL R24, R24, 0.25 ;  /* 0x3e80000018186820 */ /* 0x000fe20000400000 */
[----:B---3--:R-:W1:Y:S03]  /*05f0*/  MUFU.RCP R29, R14 ;  /* 0x0000000e001d7308 */ /* 0x008e660000001000 */
[----:B------:R-:W-:-:S05]  /*0600*/  @!P5 FMUL R24, R24, 16777216 ;  /* 0x4b8000001818d820 */ /* 0x000fca0000400000 */
[----:B------:R-:W2:Y:S01]  /*0610*/  MUFU.RCP R15, R15 ;  /* 0x0000000f000f7308 */ /* 0x000ea20000001000 */
[----:B0-----:R-:W-:Y:S01]  /*0620*/  FMUL R12, R12, R25 ;  /* 0x000000190c0c7220 */ /* 0x001fe20000400000 */
[----:B------:R-:W-:-:S06]  /*0630*/  FSEL R28, R13, 1, P4 ;  /* 0x3f8000000d1c7808 */ /* 0x000fcc0002000000 */
[----:B------:R-:W0:Y:S01]  /*0640*/  MUFU.RCP R27, R24 ;  /* 0x00000018001b7308 */ /* 0x000e220000001000 */
[----:B------:R-:W-:Y:S01]  /*0650*/  FSEL R25, R13, 1, P6 ;  /* 0x3f8000000d197808 */ /* 0x000fe20003000000 */
[----:B------:R-:W-:Y:S01]  /*0660*/  @!P2 FMUL R26, R26, 16777216 ;  /* 0x4b8000001a1aa820 */ /* 0x000fe20000400000 */
[----:B------:R-:W-:-:S03]  /*0670*/  @!P3 FMUL R28, R28, 16777216 ;  /* 0x4b8000001c1cb820 */ /* 0x000fc60000400000 */
[----:B------:R-:W-:Y:S01]  /*0680*/  @!P5 FMUL R25, R25, 16777216 ;  /* 0x4b8000001919d820 */ /* 0x000fe20000400000 */
[----:B-1----:R-:W-:Y:S01]  /*0690*/  FMUL R13, R29, R26 ;  /* 0x0000001a1d0d7220 */ /* 0x002fe20000400000 */
[----:B--2---:R-:W-:Y:S02]  /*06a0*/  FMUL R26, R15, R28 ;  /* 0x0000001c0f1a7220 */ /* 0x004fe40000400000 */
[----:B------:R-:W1:Y:S01]  /*06b0*/  LDC.64 R28, c[0x0][0x228] ;  /* 0x00008a00ff1c7b82 */ /* 0x000e620000000a00 */
[----:B0-----:R-:W-:-:S07]  /*06c0*/  FMUL R27, R27, R25 ;  /* 0x000000191b1b7220 */ /* 0x001fce0000400000 */
[----:B------:R-:W0:Y:S01]  /*06d0*/  LDC.64 R24, c[0x0][0x230] ;  /* 0x00008c00ff187b82 */ /* 0x000e220000000a00 */
[--C-:B----4-:R-:W-:Y:S01]  /*06e0*/  FADD R14, R4, -R16.reuse ;  /* 0x80000010040e7221 */ /* 0x110fe20000000000 */
[----:B------:R-:W-:Y:S01]  /*06f0*/  FADD R16, R8, -R16 ;  /* 0x8000001008107221 */ /* 0x000fe20000000000 */
[--C-:B------:R-:W-:Y:S01]  /*0700*/  FADD R4, R7, -R19.reuse ;  /* 0x8000001307047221 */ /* 0x100fe20000000000 */
[----:B------:R-:W-:Y:S01]  /*0710*/  FADD R8, R11, -R19 ;  /* 0x800000130b087221 */ /* 0x000fe20000000000 */
[--C-:B------:R-:W-:Y:S01]  /*0720*/  FADD R15, R5, -R17.reuse ;  /* 0x80000011050f7221 */ /* 0x100fe20000000000 */
[--C-:B------:R-:W-:Y:S01]  /*0730*/  FADD R19, R6, -R18.reuse ;  /* 0x8000001206137221 */ /* 0x100fe20000000000 */
[----:B------:R-:W-:Y:S01]  /*0740*/  FADD R5, R10, -R18 ;  /* 0x800000120a057221 */ /* 0x000fe20000000000 */
[----:B------:R-:W-:Y:S01]  /*0750*/  FMUL R18, R27, R4 ;  /* 0x000000041b127220 */ /* 0x000fe20000400000 */
[----:B------:R-:W-:Y:S01]  /*0760*/  FADD R17, R9, -R17 ;  /* 0x8000001109117221 */ /* 0x000fe20000000000 */
[C---:B------:R-:W-:Y:S01]  /*0770*/  FMUL R19, R26.reuse, R19 ;  /* 0x000000131a137220 */ /* 0x040fe20000400000 */
[----:B------:R-:W-:Y:S01]  /*0780*/  FMUL R27, R27, R8 ;  /* 0x000000081b1b7220 */ /* 0x000fe20000400000 */
[----:B------:R-:W-:Y:S01]  /*0790*/  FMUL R26, R26, R5 ;  /* 0x000000051a1a7220 */ /* 0x000fe20000400000 */
[----:B------:R-:W-:-:S02]  /*07a0*/  CS2R R4, SRZ ;  /* 0x0000000000047805 */ /* 0x000fc4000001ff00 */
[----:B------:R-:W-:Y:S02]  /*07b0*/  CS2R R6, SRZ ;  /* 0x0000000000067805 */ /* 0x000fe4000001ff00 */
[----:B------:R-:W-:Y:S02]  /*07c0*/  CS2R R8, SRZ ;  /* 0x0000000000087805 */ /* 0x000fe4000001ff00 */
[----:B------:R-:W-:Y:S01]  /*07d0*/  CS2R R10, SRZ ;  /* 0x00000000000a7805 */ /* 0x000fe2000001ff00 */
[----:B-1----:R-:W-:-:S05]  /*07e0*/  IMAD.WIDE R28, R23, 0x4, R28 ;  /* 0x00000004171c7825 */ /* 0x002fca00078e021c */
[----:B------:R1:W2:Y:S01]  /*07f0*/  @!P1 LDG.E.EL.128 R4, desc[UR6][R28.64] ;  /* 0x000000061c049981 */ /* 0x0002a2000c2e1d00 */
[----:B0-----:R-:W-:-:S05]  /*0800*/  IMAD.WIDE R24, R23, 0x4, R24 ;  /* 0x0000000417187825 */ /* 0x001fca00078e0218 */
[----:B------:R0:W2:Y:S01]  /*0810*/  @!P1 LDG.E.EL.128 R8, desc[UR6][R24.64] ;  /* 0x0000000618089981 */ /* 0x0000a2000c2e1d00 */
[C---:B-1----:R-:W-:Y:S01]  /*0820*/  FMUL R28, R13.reuse, R17 ;  /* 0x000000110d1c7220 */ /* 0x042fe20000400000 */
[----:B------:R-:W-:Y:S01]  /*0830*/  FMUL R15, R13, R15 ;  /* 0x0000000f0d0f7220 */ /* 0x000fe20000400000 */
[C---:B------:R-:W-:Y:S01]  /*0840*/  FMUL R13, R12.reuse, R16 ;  /* 0x000000100c0d7220 */ /* 0x040fe20000400000 */
[----:B------:R-:W-:Y:S01]  /*0850*/  FMUL R17, R12, R14 ;  /* 0x0000000e0c117220 */ /* 0x000fe20000400000 */
[----:B------:R-:W-:Y:S01]  /*0860*/  IMAD.SHL.U32 R23, R3, 0x2, RZ ;  /* 0x0000000203177824 */ /* 0x000fe200078e00ff */
[----:B------:R-:W-:Y:S02]  /*0870*/  LOP3.LUT R22, R22, 0x7f, R3, 0xf8, !PT ;  /* 0x0000007f16167812 */ /* 0x000fe400078ef803 */
[----:B------:R-:W-:-:S05]  /*0880*/  LEA R3, R20, UR4, 0x1 ;  /* 0x0000000414037c11 */ /* 0x000fca000f8e08ff */
[----:B------:R-:W-:Y:S01]  /*0890*/  IMAD R20, R20, 0x4, R3 ;  /* 0x0000000414147824 */ /* 0x000fe200078e0203 */
[----:B------:R-:W-:-:S04]  /*08a0*/  LOP3.LUT R23, R23, 0xfe, RZ, 0xc0, !PT ;  /* 0x000000fe17177812 */ /* 0x000fc800078ec0ff */
[----:B0-----:R-:W-:-:S05]  /*08b0*/  LEA R24, R23, UR4, 0x1 ;  /* 0x0000000417187c11 */ /* 0x001fca000f8e08ff */
[----:B------:R-:W-:Y:S01]  /*08c0*/  IMAD R3, R23, 0x4, R24 ;  /* 0x0000000417037824 */ /* 0x000fe200078e0218 */
[----:B------:R-:W0:Y:S01]  /*08d0*/  S2R R16, SR_TID.X ;  /* 0x0000000000107919 */ /* 0x000e220000002100 */
[----:B------:R-:W-:Y:S01]  /*08e0*/  BAR.SYNC.DEFER_BLOCKING 0x0 ;  /* 0x0000000000007b1d */ /* 0x000fe20000010000 */
[----:B--2---:R-:W-:Y:S01]  /*08f0*/  FFMA R28, R28, R5, R9 ;  /* 0x000000051c1c7223 */ /* 0x004fe20000000009 */
[----:B------:R-:W-:Y:S01]  /*0900*/  FFMA R13, R13, R4, R8 ;  /* 0x000000040d0d7223 */ /* 0x000fe20000000008 */
[-CC-:B------:R-:W-:Y:S01]  /*0910*/  FFMA R19, R19, R6.reuse, R10.reuse ;  /* 0x0000000613137223 */ /* 0x180fe2000000000a */
[-CC-:B------:R-:W-:Y:S02]  /*0920*/  FFMA R18, R18, R7.reuse, R11.reuse ;  /* 0x0000000712127223 */ /* 0x180fe4000000000b */
[----:B------:R-:W-:Y:S01]  /*0930*/  FSETP.GEU.AND P2, PT, R28, RZ, PT ;  /* 0x000000ff1c00720b */ /* 0x000fe20003f4e000 */
[----:B------:R-:W-:Y:S01]  /*0940*/  FFMA R27, R27, R7, R11 ;  /* 0x000000071b1b7223 */ /* 0x000fe2000000000b */
[----:B------:R-:W-:Y:S01]  /*0950*/  FSETP.GEU.AND P3, PT, R13, RZ, PT ;  /* 0x000000ff0d00720b */ /* 0x000fe20003f6e000 */
[----:B------:R-:W-:Y:S01]  /*0960*/  FFMA R26, R26, R6, R10 ;  /* 0x000000061a1a7223 */ /* 0x000fe2000000000a */
[----:B------:R-:W-:Y:S01]  /*0970*/  FSEL R7, R28, RZ, P2 ;  /* 0x000000ff1c077208 */ /* 0x000fe20001000000 */
[----:B------:R-:W-:Y:S01]  /*0980*/  FFMA R15, R15, R5, R9 ;  /* 0x000000050f0f7223 */ /* 0x000fe20000000009 */
[----:B------:R-:W-:Y:S01]  /*0990*/  FFMA R17, R17, R4, R8 ;  /* 0x0000000411117223 */ /* 0x000fe20000000008 */
[----:B------:R-:W-:-:S02]  /*09a0*/  FSETP.GEU.AND P2, PT, R18, RZ, PT ;  /* 0x000000ff1200720b */ /* 0x000fc40003f4e000 */
[----:B------:R-:W-:Y:S02]  /*09b0*/  FSETP.GEU.AND P6, PT, R19, RZ, PT ;  /* 0x000000ff1300720b */ /* 0x000fe40003fce000 */
[----:B------:R-:W-:Y:S02]  /*09c0*/  FSEL R5, R13, RZ, P3 ;  /* 0x000000ff0d057208 */ /* 0x000fe40001800000 */
[----:B------:R-:W-:Y:S02]  /*09d0*/  FSEL R13, R18, RZ, P2 ;  /* 0x000000ff120d7208 */ /* 0x000fe40001000000 */
[----:B------:R-:W-:Y:S02]  /*09e0*/  FSEL R19, R19, RZ, P6 ;  /* 0x000000ff13137208 */ /* 0x000fe40003000000 */
[----:B------:R-:W-:Y:S02]  /*09f0*/  FSETP.GEU.AND P1, PT, R26, RZ, PT ;  /* 0x000000ff1a00720b */ /* 0x000fe40003f2e000 */
[----:B------:R-:W-:-:S02]  /*0a00*/  FSETP.GEU.AND P5, PT, R15, RZ, PT ;  /* 0x000000ff0f00720b */ /* 0x000fc40003fae000 */
[----:B------:R-:W-:Y:S02]  /*0a10*/  FSETP.GEU.AND P2, PT, R17, RZ, PT ;  /* 0x000000ff1100720b */ /* 0x000fe40003f4e000 */
[----:B------:R-:W-:Y:S02]  /*0a20*/  FSETP.GEU.AND P6, PT, R27, RZ, PT ;  /* 0x000000ff1b00720b */ /* 0x000fe40003fce000 */
[----:B------:R-:W-:Y:S02]  /*0a30*/  FSEL R9, R26, RZ, P1 ;  /* 0x000000ff1a097208 */ /* 0x000fe40000800000 */
[----:B------:R-:W-:Y:S02]  /*0a40*/  FSEL R15, R15, RZ, P5 ;  /* 0x000000ff0f0f7208 */ /* 0x000fe40002800000 */
[----:B------:R-:W-:Y:S02]  /*0a50*/  FSEL R17, R17, RZ, P2 ;  /* 0x000000ff11117208 */ /* 0x000fe40001000000 */
[----:B------:R-:W-:Y:S01]  /*0a60*/  FSEL R27, R27, RZ, P6 ;  /* 0x000000ff1b1b7208 */ /* 0x000fe20003000000 */
[----:B------:R-:W-:Y:S04]  /*0a70*/  STS [R20+0x1c], R9 ;  /* 0x00001c0914007388 */ /* 0x000fe80000000800 */
[----:B------:R-:W-:Y:S04]  /*0a80*/  STS [R20+0x10], R7 ;  /* 0x0000100714007388 */ /* 0x000fe80000000800 */
[----:B------:R-:W-:Y:S04]  /*0a90*/  STS [R20+0x4], R5 ;  /* 0x0000040514007388 */ /* 0x000fe80000000800 */
[----:B------:R-:W-:Y:S04]  /*0aa0*/  STS [R20+0xc], R15 ;  /* 0x00000c0f14007388 */ /* 0x000fe80000000800 */
[----:B------:R-:W-:Y:S04]  /*0ab0*/  STS [R20], R17 ;  /* 0x0000001114007388 */ /* 0x000fe80000000800 */
[----:B------:R1:W-:Y:S04]  /*0ac0*/  STS [R20+0x24], R13 ;  /* 0x0000240d14007388 */ /* 0x0003e80000000800 */
[----:B------:R-:W-:Y:S04]  /*0ad0*/  STS [R20+0x18], R19 ;  /* 0x0000181314007388 */ /* 0x000fe80000000800 */
[----:B------:R-:W-:Y:S01]  /*0ae0*/  STS [R20+0x28], R27 ;  /* 0x0000281b14007388 */ /* 0x000fe20000000800 */
[----:B------:R-:W-:Y:S01]  /*0af0*/  BAR.SYNC.DEFER_BLOCKING 0x0 ;  /* 0x0000000000007b1d */ /* 0x000fe20000010000 */
[----:B------:R-:W-:-:S02]  /*0b00*/  FSETP.GTU.AND P1, PT, R9, RZ, PT ;  /* 0x000000ff0900720b */ /* 0x000fc40003f2c000 */
[----:B------:R-:W-:Y:S02]  /*0b10*/  FSETP.GTU.AND P3, PT, R7, RZ, PT ;  /* 0x000000ff0700720b */ /* 0x000fe40003f6c000 */
[----:B------:R-:W-:Y:S02]  /*0b20*/  FSETP.GTU.AND P4, PT, R5, RZ, PT ;  /* 0x000000ff0500720b */ /* 0x000fe40003f8c000 */
[----:B------:R-:W-:Y:S02]  /*0b30*/  FSETP.GTU.AND P5, PT, R15, RZ, PT ;  /* 0x000000ff0f00720b */ /* 0x000fe40003fac000 */
[----:B------:R-:W-:Y:S02]  /*0b40*/  FSETP.GTU.AND P6, PT, R17, RZ, PT ;  /* 0x000000ff1100720b */ /* 0x000fe40003fcc000 */
[----:B------:R-:W-:Y:S02]  /*0b50*/  FSETP.GTU.AND P2, PT, R13, RZ, PT ;  /* 0x000000ff0d00720b */ /* 0x000fe40003f4c000 */
[----:B-1----:R-:W1:Y:S01]  /*0b60*/  LDC.64 R12, c[0x0][0x238] ;  /* 0x00008e00ff0c7b82 */ /* 0x002e620000000a00 */
[----:B------:R-:W-:Y:S04]  /*0b70*/  LDS R10, [R3] ;  /* 0x00000000030a7984 */ /* 0x000fe80000000800 */
[----:B------:R-:W2:Y:S04]  /*0b80*/  LDS R11, [R3+0x4] ;  /* 0x00000400030b7984 */ /* 0x000ea80000000800 */
[----:B------:R-:W-:Y:S04]  /*0b90*/  LDS R8, [R3+0x600] ;  /* 0x0006000003087984 */ /* 0x000fe80000000800 */
[----:B------:R-:W3:Y:S04]  /*0ba0*/  LDS R9, [R3+0x604] ;  /* 0x0006040003097984 */ /* 0x000ee80000000800 */
[----:B------:R-:W-:Y:S04]  /*0bb0*/  LDS R6, [R3+0xc00] ;  /* 0x000c000003067984 */ /* 0x000fe80000000800 */
[----:B------:R-:W4:Y:S04]  /*0bc0*/  LDS R7, [R3+0xc04] ;  /* 0x000c040003077984 */ /* 0x000f280000000800 */
[----:B------:R-:W-:Y:S04]  /*0bd0*/  LDS R4, [R3+0x1200] ;  /* 0x0012000003047984 */ /* 0x000fe80000000800 */
[----:B------:R5:W0:Y:S01]  /*0be0*/  LDS R5, [R3+0x1204] ;  /* 0x0012040003057984 */ /* 0x000a220000000800 */
[----:B------:R-:W-:-:S02]  /*0bf0*/  SEL R14, RZ, 0x1, P6 ;  /* 0x00000001ff0e7807 */ /* 0x000fc40003000000 */
[----:B------:R-:W-:Y:S02]  /*0c00*/  SEL R15, RZ, 0x1, P5 ;  /* 0x00000001ff0f7807 */ /* 0x000fe40002800000 */
[----:B------:R-:W-:Y:S02]  /*0c10*/  SEL R18, RZ, 0x1, P3 ;  /* 0x00000001ff127807 */ /* 0x000fe40001800000 */
[----:B------:R-:W-:Y:S02]  /*0c20*/  SEL R17, RZ, 0x1, P4 ;  /* 0x00000001ff117807 */ /* 0x000fe40002000000 */
[----:B------:R-:W-:Y:S02]  /*0c30*/  FSETP.GTU.AND P3, PT, R19, RZ, PT ;  /* 0x000000ff1300720b */ /* 0x000fe40003f6c000 */
[----:B------:R-:W-:Y:S02]  /*0c40*/  PRMT R15, R15, 0x7604, R14 ;  /* 0x000076040f0f7816 */ /* 0x000fe4000000000e */
[----:B------:R-:W-:-:S02]  /*0c50*/  PRMT R18, R18, 0x7604, R17 ;  /* 0x0000760412127816 */ /* 0x000fc40000000011 */
[----:B------:R-:W-:Y:S02]  /*0c60*/  SEL R14, RZ, 0x1, P3 ;  /* 0x00000001ff0e7807 */ /* 0x000fe40001800000 */
[----:B-----5:R-:W-:Y:S02]  /*0c70*/  SEL R3, RZ, 0x1, P1 ;  /* 0x00000001ff037807 */ /* 0x020fe40000800000 */
[----:B------:R-:W-:Y:S02]  /*0c80*/  PRMT R23, R14, 0x7054, R15 ;  /* 0x000070540e177816 */ /* 0x000fe4000000000f */
[----:B------:R-:W-:Y:S02]  /*0c90*/  PRMT R24, R3, 0x7054, R18 ;  /* 0x0000705403187816 */ /* 0x000fe40000000012 */
[----:B------:R-:W-:Y:S02]  /*0ca0*/  ISETP.GE.AND P1, PT, R21, 0x100, PT ;  /* 0x000001001500780c */ /* 0x000fe40003f26270 */
[----:B------:R-:W-:-:S02]  /*0cb0*/  LOP3.LUT R18, R22, 0x100, RZ, 0xfc, !PT ;  /* 0x0000010016127812 */ /* 0x000fc400078efcff */
[C---:B------:R-:W-:Y:S02]  /*0cc0*/  LOP3.LUT R14, R22.reuse, 0x180, RZ, 0xfc, !PT ;  /* 0x00000180160e7812 */ /* 0x040fe400078efcff */
[C---:B------:R-:W-:Y:S02]  /*0cd0*/  LOP3.LUT R20, R22.reuse, 0x80, RZ, 0xfc, !PT ;  /* 0x0000008016147812 */ /* 0x040fe400078efcff */
[----:B------:R-:W-:Y:S02]  /*0ce0*/  FSETP.GTU.AND P3, PT, R27, RZ, PT ;  /* 0x000000ff1b00720b */ /* 0x000fe40003f6c000 */
[----:B------:R-:W-:Y:S02]  /*0cf0*/  ISETP.LT.AND P4, PT, R22, 0x200, !P1 ;  /* 0x000002001600780c */ /* 0x000fe40004f81270 */
[----:B------:R-:W-:Y:S02]  /*0d00*/  ISETP.LT.AND P5, PT, R18, 0x200, !P1 ;  /* 0x000002001200780c */ /* 0x000fe40004fa1270 */
[----:B------:R-:W-:-:S02]  /*0d10*/  ISETP.LT.AND P6, PT, R14, 0x200, !P1 ;  /* 0x000002000e00780c */ /* 0x000fc40004fc1270 */
[----:B------:R-:W-:Y:S01]  /*0d20*/  ISETP.LT.AND P1, PT, R20, 0x200, !P1 ;  /* 0x000002001400780c */ /* 0x000fe20004f21270 */
[--C-:B------:R-:W-:Y:S01]  /*0d30*/  IMAD R15, R22, 0x100, R21.reuse ;  /* 0x00000100160f7824 */ /* 0x100fe200078e0215 */
[----:B------:R-:W-:Y:S01]  /*0d40*/  SEL R19, RZ, 0x1, P3 ;  /* 0x00000001ff137807 */ /* 0x000fe20001800000 */
[--C-:B------:R-:W-:Y:S01]  /*0d50*/  IMAD R3, R18, 0x100, R21.reuse ;  /* 0x0000010012037824 */ /* 0x100fe200078e0215 */
[----:B------:R-:W-:Y:S01]  /*0d60*/  SEL R18, RZ, 0x1, P2 ;  /* 0x00000001ff127807 */ /* 0x000fe20001000000 */
[--C-:B------:R-:W-:Y:S01]  /*0d70*/  IMAD R17, R20, 0x100, R21.reuse ;  /* 0x0000010014117824 */ /* 0x100fe200078e0215 */
[----:B------:R-:W-:Y:S01]  /*0d80*/  PRMT R24, R19, 0x654, R24 ;  /* 0x0000065413187816 */ /* 0x000fe20000000018 */
[----:B------:R-:W-:Y:S01]  /*0d90*/  IMAD R21, R14, 0x100, R21 ;  /* 0x000001000e157824 */ /* 0x000fe200078e0215 */
[----:B------:R-:W-:Y:S01]  /*0da0*/  PRMT R18, R18, 0x654, R23 ;  /* 0x0000065412127816 */ /* 0x000fe20000000017 */
[----:B-1----:R-:W-:-:S04]  /*0db0*/  IMAD.WIDE R14, R15, 0x4, R12 ;  /* 0x000000040f0e7825 */ /* 0x002fc800078e020c */
[----:B0-----:R-:W-:Y:S02]  /*0dc0*/  IMAD.SHL.U32 R19, R16, 0x4, RZ ;  /* 0x0000000410137824 */ /* 0x001fe400078e00ff */
[--C-:B------:R-:W-:Y:S01]  /*0dd0*/  IMAD.WIDE R16, R17, 0x4, R12.reuse ;  /* 0x0000000411107825 */ /* 0x100fe200078e020c */
[----:B--2---:R-:W-:Y:S03]  /*0de0*/  @P4 STG.E.64 desc[UR6][R14.64], R10 ;  /* 0x0000000a0e004986 */ /* 0x004fe6000c101b06 */
[--C-:B------:R-:W-:Y:S01]  /*0df0*/  IMAD.WIDE R22, R3, 0x4, R12.reuse ;  /* 0x0000000403167825 */ /* 0x100fe200078e020c */
[----:B---3--:R-:W-:Y:S03]  /*0e00*/  @P1 STG.E.64 desc[UR6][R16.64], R8 ;  /* 0x0000000810001986 */ /* 0x008fe6000c101b06 */
[----:B------:R-:W-:Y:S01]  /*0e10*/  IMAD.WIDE R12, R21, 0x4, R12 ;  /* 0x00000004150c7825 */ /* 0x000fe200078e020c */
[----:B----4-:R-:W-:Y:S04]  /*0e20*/  @P5 STG.E.64 desc[UR6][R22.64], R6 ;  /* 0x0000000616005986 */ /* 0x010fe8000c101b06 */
[----:B------:R-:W-:Y:S01]  /*0e30*/  @P6 STG.E.64 desc[UR6][R12.64], R4 ;  /* 0x000000040c006986 */ /* 0x000fe2000c101b06 */
[----:B------:R-:W-:Y:S01]  /*0e40*/  LOP3.LUT R21, R19, 0x1fc, RZ, 0xc0, !PT ;  /* 0x000001fc13157812 */ /* 0x000fe200078ec0ff */
[----:B------:R-:W-:Y:S06]  /*0e50*/  BAR.SYNC.DEFER_BLOCKING 0x0 ;  /* 0x0000000000007b1d */ /* 0x000fec0000010000 */
[----:B------:R-:W-:Y:S04]  /*0e60*/  STS [R21+UR4], R18 ;  /* 0x0000001215007988 */ /* 0x000fe80008000804 */
[----:B------:R-:W-:Y:S01]  /*0e70*/  STS [R21+UR4+0x208], R24 ;  /* 0x0002081815007988 */ /* 0x000fe20008000804 */
[----:B------:R-:W-:Y:S06]  /*0e80*/  BAR.SYNC.DEFER_BLOCKING 0x0 ;  /* 0x0000000000007b1d */ /* 0x000fec0000010000 */
[----:B------:R-:W0:Y:S01]  /*0e90*/  LDS.64 R2, [R2+UR4] ;  /* 0x0000000402027984 */ /* 0x000e220008000a00 */
[----:B------:R-:W-:Y:S01]  /*0ea0*/  ULDC.64 UR4, c[0x0][0x240] ;  /* 0x0000900000047ab9 */ /* 0x000fe20000000a00 */
[----:B0-----:R-:W-:-:S02]  /*0eb0*/  PRMT R19, R2, 0x7772, RZ ;  /* 0x0000777202137816 */ /* 0x001fc400000000ff */
[----:B------:R-:W-:Y:S02]  /*0ec0*/  PRMT R14, R2, 0x7771, RZ ;  /* 0x00007771020e7816 */ /* 0x000fe400000000ff */
[C---:B------:R-:W-:Y:S02]  /*0ed0*/  PRMT R8, R3.reuse, 0x7772, RZ ;  /* 0x0000777203087816 */ /* 0x040fe400000000ff */
[----:B------:R-:W-:Y:S02]  /*0ee0*/  PRMT R5, R3, 0x7771, RZ ;  /* 0x0000777103057816 */ /* 0x000fe400000000ff */
[----:B------:R-:W-:Y:S02]  /*0ef0*/  PRMT R14, R14, 0x5410, R19 ;  /* 0x000054100e0e7816 */ /* 0x000fe40000000013 */
[----:B------:R-:W-:Y:S02]  /*0f00*/  PRMT R5, R5, 0x5410, R8 ;  /* 0x0000541005057816 */ /* 0x000fe40000000008 */
[----:B------:R-:W-:-:S02]  /*0f10*/  PRMT R10, R2, 0x7770, RZ ;  /* 0x00007770020a7816 */ /* 0x000fc400000000ff */
[----:B------:R-:W-:Y:S02]  /*0f20*/  LOP3.LUT R14, R14, 0x10001, RZ, 0xc0, !PT ;  /* 0x000100010e0e7812 */ /* 0x000fe400078ec0ff */
[----:B------:R-:W-:Y:S02]  /*0f30*/  SHF.R.U32.HI R6, RZ, 0x18, R2 ;  /* 0x00000018ff067819 */ /* 0x000fe40000011602 */
[----:B------:R-:W-:Y:S02]  /*0f40*/  LOP3.LUT R5, R5, 0x10001, RZ, 0xc0, !PT ;  /* 0x0001000105057812 */ /* 0x000fe400078ec0ff */
[----:B------:R-:W-:Y:S02]  /*0f50*/  PRMT R2, R3, 0x7770, RZ ;  /* 0x0000777003027816 */ /* 0x000fe400000000ff */
[----:B------:R-:W-:Y:S02]  /*0f60*/  LOP3.LUT R7, R10, 0x1, RZ, 0xc0, !PT ;  /* 0x000000010a077812 */ /* 0x000fe400078ec0ff */
[----:B------:R-:W-:-:S02]  /*0f70*/  LOP3.LUT R4, R14, 0xffff, RZ, 0xc0, !PT ;  /* 0x0000ffff0e047812 */ /* 0x000fc400078ec0ff */
[----:B------:R-:W-:Y:S02]  /*0f80*/  SHF.R.U32.HI R3, RZ, 0x18, R3 ;  /* 0x00000018ff037819 */ /* 0x000fe40000011603 */
[----:B------:R-:W-:Y:S02]  /*0f90*/  PRMT R14, R14, 0x7732, RZ ;  /* 0x000077320e0e7816 */ /* 0x000fe400000000ff */
[----:B------:R-:W-:Y:S02]  /*0fa0*/  PRMT R8, R5, 0x7732, RZ ;  /* 0x0000773205087816 */ /* 0x000fe400000000ff */
[----:B------:R-:W-:Y:S02]  /*0fb0*/  LOP3.LUT R9, R2, 0x1, RZ, 0xc0, !PT ;  /* 0x0000000102097812 */ /* 0x000fe400078ec0ff */
[----:B------:R-:W-:Y:S02]  /*0fc0*/  PRMT R7, R7, 0x3340, R4 ;  /* 0x0000334007077816 */ /* 0x000fe40000000004 */
[----:B------:R-:W-:-:S02]  /*0fd0*/  LOP3.LUT R2, R5, 0xffff, RZ, 0xc0, !PT ;  /* 0x0000ffff05027812 */ /* 0x000fc400078ec0ff */
[----:B------:R-:W-:Y:S01]  /*0fe0*/  SGXT.U32 R4, R6, 0x1 ;  /* 0x000000010604781a */ /* 0x000fe20000000000 */
[----:B------:R-:W-:Y:S01]  /*0ff0*/  IMAD.MOV.U32 R5, RZ, RZ, R8 ;  /* 0x000000ffff057224 */ /* 0x000fe200078e0008 */
[----:B------:R-:W-:Y:S01]  /*1000*/  SGXT.U32 R6, R3, 0x1 ;  /* 0x000000010306781a */ /* 0x000fe20000000000 */
[----:B------:R-:W-:Y:S01]  /*1010*/  IMAD.MOV.U32 R3, RZ, RZ, R14 ;  /* 0x000000ffff037224 */ /* 0x000fe200078e000e */
[----:B------:R-:W-:Y:S02]  /*1020*/  PRMT R8, R9, 0x3340, R2 ;  /* 0x0000334009087816 */ /* 0x000fe40000000002 */
[----:B------:R-:W-:Y:S02]  /*1030*/  IADD3 R2, P1, R0, UR4, RZ ;  /* 0x0000000400027c10 */ /* 0x000fe4000ff3e0ff */
[----:B------:R-:W-:Y:S02]  /*1040*/  PRMT R4, R3, 0x3340, R4 ;  /* 0x0000334003047816 */ /* 0x000fe40000000004 */
[----:B------:R-:W-:-:S02]  /*1050*/  PRMT R5, R5, 0x3340, R6 ;  /* 0x0000334005057816 */ /* 0x000fc40000000006 */
[----:B------:R-:W-:Y:S02]  /*1060*/  LEA.HI.X.SX32 R3, R0, UR5, 0x1, P1 ;  /* 0x0000000500037c11 */ /* 0x000fe400088f0eff */
[----:B------:R-:W-:Y:S02]  /*1070*/  PRMT R4, R7, 0x5410, R4 ;  /* 0x0000541007047816 */ /* 0x000fe40000000004 */
[----:B------:R-:W-:Y:S01]  /*1080*/  PRMT R5, R8, 0x5410, R5 ;  /* 0x0000541008057816 */ /* 0x000fe20000000005 */
[----:B------:R-:W-:Y:S06]  /*1090*/  @!P0 EXIT ;  /* 0x000000000000894d */ /* 0x000fec0003800000 */
[----:B------:R-:W-:Y:S01]  /*10a0*/  STG.E.64 desc[UR6][R2.64], R4 ;  /* 0x0000000402007986 */ /* 0x000fe2000c101b06 */
[----:B------:R-:W-:Y:S05]  /*10b0*/  EXIT ;  /* 0x000000000000794d */ /* 0x000fea0003800000 */
.L_x_0:
[----:B------:R-:W-:-:S00]  /*10c0*/  BRA `(.L_x_0) ;  /* 0xfffffffc00fc7947 */ /* 0x000fc0000383ffff */
[----:B------:R-:W-:-:S00]  /*10d0*/  NOP ;  /* 0x0000000000007918 */ /* 0x000fc00000000000 */
        /* <DEDUP_REMOVED lines=10> */
.L_x_1:


//--------------------- .nv.global.init           --------------------------
	.section	.nv.global.init,"aw",@progbits
.nv.global.init:
	.type		_$_str,@object
	.size		_$_str,(_$_str_$_2 - _$_str)
_$_str:
        /*0000*/ 	.byte	0x5f, 0x5f, 0x43, 0x55, 0x44, 0x41, 0x5f, 0x46, 0x54, 0x5a, 0x00
	.type		_$_str_$_2,@object
	.size		_$_str_$_2,(.L_1 - _$_str_$_2)
_$_str_$_2:
        /*000b*/ 	.byte	0x5f, 0x5f, 0x43, 0x55, 0x44, 0x41, 0x5f, 0x50, 0x52, 0x45, 0x43, 0x5f, 0x53, 0x51, 0x52, 0x54
        /*001b*/ 	.byte	0x00
.L_1:


//--------------------- .nv.shared.triton_poi_fused__native_batch_norm_legit_no_training_relu_threshold_backward_12 --------------------------
	.section	.nv.shared.triton_poi_fused__native_batch_norm_legit_no_training_relu_threshold_backward_12,"aw",@nobits
	.sectionflags	@""
	.align	16
	.zero		1024


//--------------------- .nv.constant0.triton_poi_fused__native_batch_norm_legit_no_training_relu_threshold_backward_12 --------------------------
	.section	.nv.constant0.triton_poi_fused__native_batch_norm_legit_no_training_relu_threshold_backward_12,"a",@progbits
	.sectionflags	@""
	.align	4
.nv.constant0.triton_poi_fused__native_batch_norm_legit_no_training_relu_threshold_backward_12:
	.zero		592
